//
// Generated by NVIDIA NVVM Compiler
//
// Compiler Build ID: CL-36424714
// Cuda compilation tools, release 13.0, V13.0.88
// Based on NVVM 20.0.0
//

.version 9.0
.target sm_100
.address_size 64

	// .globl	_Z14addVecOnDevicePfS_S_i

.visible .entry _Z14addVecOnDevicePfS_S_i(
	.param .u64 .ptr .align 1 _Z14addVecOnDevicePfS_S_i_param_0,
	.param .u64 .ptr .align 1 _Z14addVecOnDevicePfS_S_i_param_1,
	.param .u64 .ptr .align 1 _Z14addVecOnDevicePfS_S_i_param_2,
	.param .u32 _Z14addVecOnDevicePfS_S_i_param_3
)
{
	.reg .pred 	%p<2>;
	.reg .b32 	%r<6>;
	.reg .b32 	%f<4>;
	.reg .b64 	%rd<11>;

	ld.param.u64 	%rd1, [_Z14addVecOnDevicePfS_S_i_param_0];
	ld.param.u64 	%rd2, [_Z14addVecOnDevicePfS_S_i_param_1];
	ld.param.u64 	%rd3, [_Z14addVecOnDevicePfS_S_i_param_2];
	ld.param.u32 	%r2, [_Z14addVecOnDevicePfS_S_i_param_3];
	mov.u32 	%r3, %ctaid.x;
	mov.u32 	%r4, %ntid.x;
	mov.u32 	%r5, %tid.x;
	mad.lo.s32 	%r1, %r3, %r4, %r5;
	setp.ge.s32 	%p1, %r1, %r2;
	@%p1 bra 	$L__BB0_2;
	cvta.to.global.u64 	%rd4, %rd1;
	cvta.to.global.u64 	%rd5, %rd2;
	cvta.to.global.u64 	%rd6, %rd3;
	mul.wide.s32 	%rd7, %r1, 4;
	add.s64 	%rd8, %rd4, %rd7;
	ld.global.f32 	%f1, [%rd8];
	add.s64 	%rd9, %rd5, %rd7;
	ld.global.f32 	%f2, [%rd9];
	add.f32 	%f3, %f1, %f2;
	add.s64 	%rd10, %rd6, %rd7;
	st.global.f32 	[%rd10], %f3;
$L__BB0_2:
	ret;

}


// ===== COMPILED SASS (sm_100) =====

	.target	sm_100

	.elftype	@"ET_EXEC"


//--------------------- .note.nv.tkinfo           --------------------------
	.section	.note.nv.tkinfo,"",@"SHT_NOTE"
	.sectionflags	@"SHF_NOTE_NV_TKINFO"
	.tkinfo
        /*0018*/ 	.word	0x00000002
        /*0030*/ 	.string	""
        /*0030*/ 	.string	"ptxas"
        /*0030*/ 	.string	"Cuda compilation tools, release 13.0, V13.0.88"
        /*0030*/ 	.string	"Build cuda_13.0.r13.0/compiler.36424714_0"
        /*0030*/ 	.string	"-arch sm_100 -m 64 "



//--------------------- .note.nv.cuinfo           --------------------------
	.section	.note.nv.cuinfo,"",@"SHT_NOTE"
	.sectionflags	@"SHF_NOTE_NV_CUINFO"
        /*0018*/ 	.short	0x0002
        /*001a*/ 	.short	0x0064
        /*001c*/ 	.short	0x0082
	.zero		2


//--------------------- .nv.info                  --------------------------
	.section	.nv.info,"",@"SHT_CUDA_INFO"
	.align	4


	//----- nvinfo : EIATTR_REGCOUNT
	.align		4
        /*0000*/ 	.byte	0x04, 0x2f
        /*0002*/ 	.short	(.L_1 - .L_0)
	.align		4
.L_0:
        /*0004*/ 	.word	index@(_Z14addVecOnDevicePfS_S_i)
        /*0008*/ 	.word	0x0000000c


	//----- nvinfo : EIATTR_FRAME_SIZE
	.align		4
.L_1:
        /*000c*/ 	.byte	0x04, 0x11
        /*000e*/ 	.short	(.L_3 - .L_2)
	.align		4
.L_2:
        /*0010*/ 	.word	index@(_Z14addVecOnDevicePfS_S_i)
        /*0014*/ 	.word	0x00000000


	//----- nvinfo : EIATTR_MIN_STACK_SIZE
	.align		4
.L_3:
        /*0018*/ 	.byte	0x04, 0x12
        /*001a*/ 	.short	(.L_5 - .L_4)
	.align		4
.L_4:
        /*001c*/ 	.word	index@(_Z14addVecOnDevicePfS_S_i)
        /*0020*/ 	.word	0x00000000
.L_5:


//--------------------- .nv.compat                --------------------------
	.section	.nv.compat,"",@"SHT_CUDA_COMPAT_INFO"
	.align	4
        /*0000*/ 	.byte	0x02, 0x09, 0x00, 0x00, 0x02, 0x02, 0x01, 0x00, 0x02, 0x05, 0x05, 0x00, 0x03, 0x07, 0x01, 0x01
        /*0010*/ 	.byte	0x02, 0x03, 0x00, 0x00, 0x02, 0x06, 0x01, 0x00, 0x04, 0x0b, 0x08, 0x00, 0x09, 0x00, 0x00, 0x00
        /*0020*/ 	.byte	0x00, 0x00, 0x00, 0x00


//--------------------- .nv.info._Z14addVecOnDevicePfS_S_i --------------------------
	.section	.nv.info._Z14addVecOnDevicePfS_S_i,"",@"SHT_CUDA_INFO"
	.sectionflags	@""
	.align	4


	//----- nvinfo : EIATTR_CUDA_API_VERSION
	.align		4
        /*0000*/ 	.byte	0x04, 0x37
        /*0002*/ 	.short	(.L_7 - .L_6)
.L_6:
        /*0004*/ 	.word	0x00000082


	//----- nvinfo : EIATTR_KPARAM_INFO
	.align		4
.L_7:
        /*0008*/ 	.byte	0x04, 0x17
        /*000a*/ 	.short	(.L_9 - .L_8)
.L_8:
        /*000c*/ 	.word	0x00000000
        /*0010*/ 	.short	0x0003
        /*0012*/ 	.short	0x0018
        /*0014*/ 	.byte	0x00, 0xf0, 0x11, 0x00


	//----- nvinfo : EIATTR_KPARAM_INFO
	.align		4
.L_9:
        /*0018*/ 	.byte	0x04, 0x17
        /*001a*/ 	.short	(.L_11 - .L_10)
.L_10:
        /*001c*/ 	.word	0x00000000
        /*0020*/ 	.short	0x0002
        /*0022*/ 	.short	0x0010
        /*0024*/ 	.byte	0x00, 0xf5, 0x21, 0x00


	//----- nvinfo : EIATTR_KPARAM_INFO
	.align		4
.L_11:
        /*0028*/ 	.byte	0x04, 0x17
        /*002a*/ 	.short	(.L_13 - .L_12)
.L_12:
        /*002c*/ 	.word	0x00000000
        /*0030*/ 	.short	0x0001
        /*0032*/ 	.short	0x0008
        /*0034*/ 	.byte	0x00, 0xf5, 0x21, 0x00


	//----- nvinfo : EIATTR_KPARAM_INFO
	.align		4
.L_13:
        /*0038*/ 	.byte	0x04, 0x17
        /*003a*/ 	.short	(.L_15 - .L_14)
.L_14:
        /*003c*/ 	.word	0x00000000
        /*0040*/ 	.short	0x0000
        /*0042*/ 	.short	0x0000
        /*0044*/ 	.byte	0x00, 0xf5, 0x21, 0x00


	//----- nvinfo : EIATTR_SPARSE_MMA_MASK
	.align		4
.L_15:
        /*0048*/ 	.byte	0x03, 0x50
        /*004a*/ 	.short	0x0000


	//----- nvinfo : EIATTR_MAXREG_COUNT
	.align		4
        /*004c*/ 	.byte	0x03, 0x1b
        /*004e*/ 	.short	0x00ff


	//----- nvinfo : EIATTR_MERCURY_ISA_VERSION
	.align		4
        /*0050*/ 	.byte	0x03, 0x5f
        /*0052*/ 	.short	0x0101


	//----- nvinfo : EIATTR_VRC_CTA_INIT_COUNT
	.align		4
        /*0054*/ 	.byte	0x02, 0x4a
	.zero		1
	.zero		1


	//----- nvinfo : EIATTR_EXIT_INSTR_OFFSETS
	.align		4
        /*0058*/ 	.byte	0x04, 0x1c
        /*005a*/ 	.short	(.L_17 - .L_16)


	//   ....[0]....
.L_16:
        /*005c*/ 	.word	0x00000070


	//   ....[1]....
        /*0060*/ 	.word	0x00000130


	//----- nvinfo : EIATTR_CBANK_PARAM_SIZE
	.align		4
.L_17:
        /*0064*/ 	.byte	0x03, 0x19
        /*0066*/ 	.short	0x001c


	//----- nvinfo : EIATTR_PARAM_CBANK
	.align		4
        /*0068*/ 	.byte	0x04, 0x0a
        /*006a*/ 	.short	(.L_19 - .L_18)
	.align		4
.L_18:
        /*006c*/ 	.word	index@(.nv.constant0._Z14addVecOnDevicePfS_S_i)
        /*0070*/ 	.short	0x0380
        /*0072*/ 	.short	0x001c


	//----- nvinfo : EIATTR_SW_WAR
	.align		4
.L_19:
        /*0074*/ 	.byte	0x04, 0x36
        /*0076*/ 	.short	(.L_21 - .L_20)
.L_20:
        /*0078*/ 	.word	0x00000008
.L_21:


//--------------------- .nv.callgraph             --------------------------
	.section	.nv.callgraph,"",@"SHT_CUDA_CALLGRAPH"
	.align	4
	.sectionentsize	8
	.align		4
        /*0000*/ 	.word	0x00000000
	.align		4
        /*0004*/ 	.word	0xffffffff
	.align		4
        /*0008*/ 	.word	0x00000000
	.align		4
        /*000c*/ 	.word	0xfffffffe
	.align		4
        /*0010*/ 	.word	0x00000000
	.align		4
        /*0014*/ 	.word	0xfffffffd
	.align		4
        /*0018*/ 	.word	0x00000000
	.align		4
        /*001c*/ 	.word	0xfffffffc


//--------------------- .text._Z14addVecOnDevicePfS_S_i --------------------------
	.section	.text._Z14addVecOnDevicePfS_S_i,"ax",@progbits
	.align	128
        .global         _Z14addVecOnDevicePfS_S_i
        .type           _Z14addVecOnDevicePfS_S_i,@function
        .size           _Z14addVecOnDevicePfS_S_i,(.L_x_1 - _Z14addVecOnDevicePfS_S_i)
        .other          _Z14addVecOnDevicePfS_S_i,@"STO_CUDA_ENTRY STV_DEFAULT"
_Z14addVecOnDevicePfS_S_i:
.text._Z14addVecOnDevicePfS_S_i:
[----:B------:R-:W-:Y:S01]  /*0000*/  LDC R1, c[0x0][0x37c] ;  /* 0x0000df00ff017b82 */ /* 0x000fe20000000800 */
[----:B------:R-:W0:Y:S07]  /*0010*/  S2R R0, SR_TID.X ;  /* 0x0000000000007919 */ /* 0x000e2e0000002100 */
[----:B------:R-:W0:Y:S01]  /*0020*/  S2UR UR4, SR_CTAID.X ;  /* 0x00000000000479c3 */ /* 0x000e220000002500 */
[----:B------:R-:W1:Y:S07]  /*0030*/  LDCU UR5, c[0x0][0x398] ;  /* 0x00007300ff0577ac */ /* 0x000e6e0008000800 */
[----:B------:R-:W0:Y:S02]  /*0040*/  LDC R9, c[0x0][0x360] ;  /* 0x0000d800ff097b82 */ /* 0x000e240000000800 */
[----:B0-----:R-:W-:-:S05]  /*0050*/  IMAD R9, R9, UR4, R0 ;  /* 0x0000000409097c24 */ /* 0x001fca000f8e0200 */
[----:B-1----:R-:W-:-:S13]  /*0060*/  ISETP.GE.AND P0, PT, R9, UR5, PT ;  /* 0x0000000509007c0c */ /* 0x002fda000bf06270 */
[----:B------:R-:W-:Y:S05]  /*0070*/  @P0 EXIT ;  /* 0x000000000000094d */ /* 0x000fea0003800000 */
[----:B------:R-:W0:Y:S01]  /*0080*/  LDC.64 R2, c[0x0][0x380] ;  /* 0x0000e000ff027b82 */ /* 0x000e220000000a00 */
[----:B------:R-:W1:Y:S07]  /*0090*/  LDCU.64 UR4, c[0x0][0x358] ;  /* 0x00006b00ff0477ac */ /* 0x000e6e0008000a00 */
[----:B------:R-:W2:Y:S08]  /*00a0*/  LDC.64 R4, c[0x0][0x388] ;  /* 0x0000e200ff047b82 */ /* 0x000eb00000000a00 */
[----:B------:R-:W3:Y:S01]  /*00b0*/  LDC.64 R6, c[0x0][0x390] ;  /* 0x0000e400ff067b82 */ /* 0x000ee20000000a00 */
[----:B0-----:R-:W-:-:S06]  /*00c0*/  IMAD.WIDE R2, R9, 0x4, R2 ;  /* 0x0000000409027825 */ /* 0x001fcc00078e0202 */
[----:B-1----:R-:W4:Y:S01]  /*00d0*/  LDG.E R2, desc[UR4][R2.64] ;  /* 0x0000000402027981 */ /* 0x002f22000c1e1900 */
[----:B--2---:R-:W-:-:S06]  /*00e0*/  IMAD.WIDE R4, R9, 0x4, R4 ;  /* 0x0000000409047825 */ /* 0x004fcc00078e0204 */
[----:B------:R-:W4:Y:S01]  /*00f0*/  LDG.E R5, desc[UR4][R4.64] ;  /* 0x0000000404057981 */ /* 0x000f22000c1e1900 */
[----:B---3--:R-:W-:-:S04]  /*0100*/  IMAD.WIDE R6, R9, 0x4, R6 ;  /* 0x0000000409067825 */ /* 0x008fc800078e0206 */
[----:B----4-:R-:W-:-:S05]  /*0110*/  FADD R9, R2, R5 ;  /* 0x0000000502097221 */ /* 0x010fca0000000000 */
[----:B------:R-:W-:Y:S01]  /*0120*/  STG.E desc[UR4][R6.64], R9 ;  /* 0x0000000906007986 */ /* 0x000fe2000c101904 */
[----:B------:R-:W-:Y:S05]  /*0130*/  EXIT ;  /* 0x000000000000794d */ /* 0x000fea0003800000 */
.L_x_0:
[----:B------:R-:W-:-:S00]  /*0140*/  BRA `(.L_x_0) ;  /* 0xfffffffc00fc7947 */ /* 0x000fc0000383ffff */
[----:B------:R-:W-:-:S00]  /*0150*/  NOP ;  /* 0x0000000000007918 */ /* 0x000fc00000000000 */
        /* <DEDUP_REMOVED lines=10> */
.L_x_1:


//--------------------- .nv.shared.reserved.0     --------------------------
	.section	.nv.shared.reserved.0,"aw",@nobits
	.weak		__nv_reservedSMEM_offset_0_alias
	.size		__nv_reservedSMEM_offset_0_alias, 0, 64
	.other		__nv_reservedSMEM_offset_0_alias,@"STO_CUDA_RESERVED_SHARED STV_DEFAULT"
__nv_reservedSMEM_offset_0_alias:
	.zero		0
	.zero		64


//--------------------- .nv.constant0._Z14addVecOnDevicePfS_S_i --------------------------
	.section	.nv.constant0._Z14addVecOnDevicePfS_S_i,"a",@progbits
	.sectionflags	@""
	.align	4
.nv.constant0._Z14addVecOnDevicePfS_S_i:
	.zero		924


//--------------------- SYMBOLS --------------------------

	.type		.nv.reservedSmem.offset0,@object
	.size		.nv.reservedSmem.offset0,0x4
